//
// Generated by NVIDIA NVVM Compiler
//
// Compiler Build ID: CL-36424714
// Cuda compilation tools, release 13.0, V13.0.88
// Based on NVVM 20.0.0
//

.version 9.0
.target sm_100
.address_size 64

	// .globl	kernel

.visible .entry kernel(
	.param .u32 kernel_param_0,
	.param .u32 kernel_param_1,
	.param .u32 kernel_param_2,
	.param .u32 kernel_param_3,
	.param .u64 .ptr .align 1 kernel_param_4,
	.param .u64 .ptr .align 1 kernel_param_5,
	.param .u64 .ptr .align 1 kernel_param_6,
	.param .u64 .ptr .align 1 kernel_param_7
)
{
	.reg .pred 	%p<25>;
	.reg .b32 	%r<93>;
	.reg .b32 	%f<16>;
	.reg .b64 	%rd<67>;

	ld.param.u32 	%r41, [kernel_param_0];
	ld.param.u32 	%r42, [kernel_param_1];
	ld.param.u32 	%r43, [kernel_param_2];
	ld.param.u32 	%r44, [kernel_param_3];
	ld.param.u64 	%rd20, [kernel_param_4];
	ld.param.u64 	%rd21, [kernel_param_5];
	ld.param.u64 	%rd22, [kernel_param_6];
	ld.param.u64 	%rd23, [kernel_param_7];
	cvta.to.global.u64 	%rd1, %rd22;
	cvta.to.global.u64 	%rd24, %rd21;
	cvta.to.global.u64 	%rd2, %rd20;
	cvta.to.global.u64 	%rd3, %rd23;
	mov.u32 	%r1, %ctaid.x;
	mov.u32 	%r2, %tid.x;
	mul.lo.s32 	%r3, %r43, %r1;
	mul.lo.s32 	%r45, %r3, %r42;
	mul.wide.s32 	%rd25, %r45, 4;
	add.s64 	%rd4, %rd24, %rd25;
	mul.wide.s32 	%rd26, %r3, 4;
	add.s64 	%rd5, %rd1, %rd26;
	setp.lt.s32 	%p1, %r43, 1;
	@%p1 bra 	$L__BB0_22;
	and.b32  	%r4, %r43, 3;
	setp.lt.u32 	%p2, %r43, 4;
	mov.b32 	%r85, 0;
	@%p2 bra 	$L__BB0_12;
	and.b32  	%r85, %r43, 2147483644;
	neg.s32 	%r83, %r85;
	add.s64 	%rd28, %rd26, %rd1;
	add.s64 	%rd66, %rd28, 8;
	shl.b32 	%r7, %r42, 2;
	mul.wide.s32 	%rd9, %r42, 4;
	mov.u32 	%r82, %r2;
$L__BB0_3:
	.pragma "nounroll";
	setp.ne.s32 	%p3, %r2, 0;
	mul.wide.s32 	%rd29, %r82, 4;
	add.s64 	%rd8, %rd4, %rd29;
	mov.b32 	%r47, 0;
	st.global.u32 	[%rd8], %r47;
	@%p3 bra 	$L__BB0_5;
	mov.b32 	%r48, 0;
	st.global.u32 	[%rd66+-8], %r48;
$L__BB0_5:
	add.s64 	%rd10, %rd8, %rd9;
	mov.b32 	%r49, 0;
	st.global.u32 	[%rd10], %r49;
	@%p3 bra 	$L__BB0_7;
	mov.b32 	%r50, 0;
	st.global.u32 	[%rd66+-4], %r50;
$L__BB0_7:
	add.s64 	%rd11, %rd10, %rd9;
	mov.b32 	%r51, 0;
	st.global.u32 	[%rd11], %r51;
	@%p3 bra 	$L__BB0_9;
	mov.b32 	%r52, 0;
	st.global.u32 	[%rd66], %r52;
$L__BB0_9:
	add.s64 	%rd30, %rd11, %rd9;
	mov.b32 	%r53, 0;
	st.global.u32 	[%rd30], %r53;
	@%p3 bra 	$L__BB0_11;
	mov.b32 	%r54, 0;
	st.global.u32 	[%rd66+4], %r54;
$L__BB0_11:
	add.s32 	%r83, %r83, 4;
	add.s64 	%rd66, %rd66, 16;
	add.s32 	%r82, %r82, %r7;
	setp.ne.s32 	%p7, %r83, 0;
	@%p7 bra 	$L__BB0_3;
$L__BB0_12:
	setp.eq.s32 	%p8, %r4, 0;
	@%p8 bra 	$L__BB0_22;
	setp.eq.s32 	%p9, %r4, 1;
	@%p9 bra 	$L__BB0_19;
	setp.ne.s32 	%p10, %r2, 0;
	mad.lo.s32 	%r55, %r85, %r42, %r2;
	mul.wide.s32 	%rd31, %r55, 4;
	add.s64 	%rd13, %rd4, %rd31;
	mov.b32 	%r56, 0;
	st.global.u32 	[%rd13], %r56;
	mul.wide.u32 	%rd32, %r85, 4;
	add.s64 	%rd14, %rd5, %rd32;
	@%p10 bra 	$L__BB0_16;
	mov.b32 	%r57, 0;
	st.global.u32 	[%rd14], %r57;
$L__BB0_16:
	setp.ne.s32 	%p11, %r2, 0;
	mul.wide.s32 	%rd33, %r42, 4;
	add.s64 	%rd34, %rd13, %rd33;
	mov.b32 	%r58, 0;
	st.global.u32 	[%rd34], %r58;
	@%p11 bra 	$L__BB0_18;
	mov.b32 	%r59, 0;
	st.global.u32 	[%rd14+4], %r59;
$L__BB0_18:
	add.s32 	%r85, %r85, 2;
$L__BB0_19:
	and.b32  	%r60, %r43, 1;
	setp.eq.b32 	%p12, %r60, 1;
	not.pred 	%p13, %p12;
	@%p13 bra 	$L__BB0_22;
	setp.ne.s32 	%p14, %r2, 0;
	mad.lo.s32 	%r61, %r85, %r42, %r2;
	mul.wide.s32 	%rd35, %r61, 4;
	add.s64 	%rd36, %rd4, %rd35;
	mov.b32 	%r62, 0;
	st.global.u32 	[%rd36], %r62;
	@%p14 bra 	$L__BB0_22;
	mul.wide.u32 	%rd37, %r85, 4;
	add.s64 	%rd38, %rd5, %rd37;
	mov.b32 	%r63, 0;
	st.global.u32 	[%rd38], %r63;
$L__BB0_22:
	mul.lo.s32 	%r15, %r44, %r1;
	add.s32 	%r64, %r15, %r44;
	min.s32 	%r16, %r41, %r64;
	setp.ge.s32 	%p15, %r15, %r16;
	@%p15 bra 	$L__BB0_39;
	sub.s32 	%r65, %r16, %r15;
	and.b32  	%r17, %r65, 3;
	setp.eq.s32 	%p16, %r17, 0;
	mov.u32 	%r89, %r15;
	@%p16 bra 	$L__BB0_28;
	mad.lo.s32 	%r87, %r15, %r42, %r2;
	neg.s32 	%r86, %r17;
	mov.u32 	%r89, %r15;
$L__BB0_25:
	.pragma "nounroll";
	setp.ne.s32 	%p17, %r2, 0;
	mul.wide.s32 	%rd39, %r89, 4;
	add.s64 	%rd40, %rd3, %rd39;
	ld.global.u32 	%r23, [%rd40];
	mul.wide.s32 	%rd41, %r87, 4;
	add.s64 	%rd42, %rd2, %rd41;
	ld.global.f32 	%f1, [%rd42];
	mad.lo.s32 	%r66, %r23, %r42, %r2;
	mul.wide.s32 	%rd43, %r66, 4;
	add.s64 	%rd44, %rd4, %rd43;
	ld.global.f32 	%f2, [%rd44];
	add.f32 	%f3, %f1, %f2;
	st.global.f32 	[%rd44], %f3;
	@%p17 bra 	$L__BB0_27;
	mul.wide.s32 	%rd45, %r23, 4;
	add.s64 	%rd46, %rd5, %rd45;
	ld.global.u32 	%r67, [%rd46];
	add.s32 	%r68, %r67, 1;
	st.global.u32 	[%rd46], %r68;
$L__BB0_27:
	add.s32 	%r89, %r89, 1;
	add.s32 	%r87, %r87, %r42;
	add.s32 	%r86, %r86, 1;
	setp.ne.s32 	%p18, %r86, 0;
	@%p18 bra 	$L__BB0_25;
$L__BB0_28:
	sub.s32 	%r69, %r15, %r16;
	setp.gt.u32 	%p19, %r69, -4;
	@%p19 bra 	$L__BB0_39;
	sub.s32 	%r91, %r89, %r16;
	mad.lo.s32 	%r90, %r89, %r42, %r2;
	shl.b32 	%r30, %r42, 2;
	mul.wide.s32 	%rd17, %r42, 4;
$L__BB0_30:
	setp.ne.s32 	%p20, %r2, 0;
	mul.wide.s32 	%rd47, %r89, 4;
	add.s64 	%rd15, %rd3, %rd47;
	ld.global.u32 	%r34, [%rd15];
	mul.wide.s32 	%rd48, %r90, 4;
	add.s64 	%rd16, %rd2, %rd48;
	ld.global.f32 	%f4, [%rd16];
	mad.lo.s32 	%r70, %r34, %r42, %r2;
	mul.wide.s32 	%rd49, %r70, 4;
	add.s64 	%rd50, %rd4, %rd49;
	ld.global.f32 	%f5, [%rd50];
	add.f32 	%f6, %f4, %f5;
	st.global.f32 	[%rd50], %f6;
	@%p20 bra 	$L__BB0_32;
	mul.wide.s32 	%rd51, %r34, 4;
	add.s64 	%rd52, %rd5, %rd51;
	ld.global.u32 	%r71, [%rd52];
	add.s32 	%r72, %r71, 1;
	st.global.u32 	[%rd52], %r72;
$L__BB0_32:
	setp.ne.s32 	%p21, %r2, 0;
	ld.global.u32 	%r35, [%rd15+4];
	add.s64 	%rd18, %rd16, %rd17;
	ld.global.f32 	%f7, [%rd18];
	mad.lo.s32 	%r73, %r35, %r42, %r2;
	mul.wide.s32 	%rd53, %r73, 4;
	add.s64 	%rd54, %rd4, %rd53;
	ld.global.f32 	%f8, [%rd54];
	add.f32 	%f9, %f7, %f8;
	st.global.f32 	[%rd54], %f9;
	@%p21 bra 	$L__BB0_34;
	mul.wide.s32 	%rd55, %r35, 4;
	add.s64 	%rd56, %rd5, %rd55;
	ld.global.u32 	%r74, [%rd56];
	add.s32 	%r75, %r74, 1;
	st.global.u32 	[%rd56], %r75;
$L__BB0_34:
	setp.ne.s32 	%p22, %r2, 0;
	ld.global.u32 	%r36, [%rd15+8];
	add.s64 	%rd19, %rd18, %rd17;
	ld.global.f32 	%f10, [%rd19];
	mad.lo.s32 	%r76, %r36, %r42, %r2;
	mul.wide.s32 	%rd57, %r76, 4;
	add.s64 	%rd58, %rd4, %rd57;
	ld.global.f32 	%f11, [%rd58];
	add.f32 	%f12, %f10, %f11;
	st.global.f32 	[%rd58], %f12;
	@%p22 bra 	$L__BB0_36;
	mul.wide.s32 	%rd59, %r36, 4;
	add.s64 	%rd60, %rd5, %rd59;
	ld.global.u32 	%r77, [%rd60];
	add.s32 	%r78, %r77, 1;
	st.global.u32 	[%rd60], %r78;
$L__BB0_36:
	setp.ne.s32 	%p23, %r2, 0;
	ld.global.u32 	%r37, [%rd15+12];
	add.s64 	%rd61, %rd19, %rd17;
	ld.global.f32 	%f13, [%rd61];
	mad.lo.s32 	%r79, %r37, %r42, %r2;
	mul.wide.s32 	%rd62, %r79, 4;
	add.s64 	%rd63, %rd4, %rd62;
	ld.global.f32 	%f14, [%rd63];
	add.f32 	%f15, %f13, %f14;
	st.global.f32 	[%rd63], %f15;
	@%p23 bra 	$L__BB0_38;
	mul.wide.s32 	%rd64, %r37, 4;
	add.s64 	%rd65, %rd5, %rd64;
	ld.global.u32 	%r80, [%rd65];
	add.s32 	%r81, %r80, 1;
	st.global.u32 	[%rd65], %r81;
$L__BB0_38:
	add.s32 	%r89, %r89, 4;
	add.s32 	%r91, %r91, 4;
	add.s32 	%r90, %r90, %r30;
	setp.ne.s32 	%p24, %r91, 0;
	@%p24 bra 	$L__BB0_30;
$L__BB0_39:
	ret;

}


// ===== COMPILED SASS (sm_100) =====

	.target	sm_100

	.elftype	@"ET_EXEC"


//--------------------- .note.nv.tkinfo           --------------------------
	.section	.note.nv.tkinfo,"",@"SHT_NOTE"
	.sectionflags	@"SHF_NOTE_NV_TKINFO"
	.tkinfo
        /*0018*/ 	.word	0x00000002
        /*0030*/ 	.string	""
        /*0030*/ 	.string	"ptxas"
        /*0030*/ 	.string	"Cuda compilation tools, release 13.0, V13.0.88"
        /*0030*/ 	.string	"Build cuda_13.0.r13.0/compiler.36424714_0"
        /*0030*/ 	.string	"-arch sm_100 -m 64 "



//--------------------- .note.nv.cuinfo           --------------------------
	.section	.note.nv.cuinfo,"",@"SHT_NOTE"
	.sectionflags	@"SHF_NOTE_NV_CUINFO"
        /*0018*/ 	.short	0x0002
        /*001a*/ 	.short	0x0064
        /*001c*/ 	.short	0x0082
	.zero		2


//--------------------- .nv.info                  --------------------------
	.section	.nv.info,"",@"SHT_CUDA_INFO"
	.align	4


	//----- nvinfo : EIATTR_REGCOUNT
	.align		4
        /*0000*/ 	.byte	0x04, 0x2f
        /*0002*/ 	.short	(.L_1 - .L_0)
	.align		4
.L_0:
        /*0004*/ 	.word	index@(kernel)
        /*0008*/ 	.word	0x0000001e


	//----- nvinfo : EIATTR_FRAME_SIZE
	.align		4
.L_1:
        /*000c*/ 	.byte	0x04, 0x11
        /*000e*/ 	.short	(.L_3 - .L_2)
	.align		4
.L_2:
        /*0010*/ 	.word	index@(kernel)
        /*0014*/ 	.word	0x00000000


	//----- nvinfo : EIATTR_MIN_STACK_SIZE
	.align		4
.L_3:
        /*0018*/ 	.byte	0x04, 0x12
        /*001a*/ 	.short	(.L_5 - .L_4)
	.align		4
.L_4:
        /*001c*/ 	.word	index@(kernel)
        /*0020*/ 	.word	0x00000000
.L_5:


//--------------------- .nv.compat                --------------------------
	.section	.nv.compat,"",@"SHT_CUDA_COMPAT_INFO"
	.align	4
        /*0000*/ 	.byte	0x02, 0x09, 0x00, 0x00, 0x02, 0x02, 0x01, 0x00, 0x02, 0x05, 0x05, 0x00, 0x03, 0x07, 0x01, 0x01
        /*0010*/ 	.byte	0x02, 0x03, 0x00, 0x00, 0x02, 0x06, 0x01, 0x00, 0x04, 0x0b, 0x08, 0x00, 0x09, 0x00, 0x00, 0x00
        /*0020*/ 	.byte	0x00, 0x00, 0x00, 0x00


//--------------------- .nv.info.kernel           --------------------------
	.section	.nv.info.kernel,"",@"SHT_CUDA_INFO"
	.sectionflags	@""
	.align	4


	//----- nvinfo : EIATTR_CUDA_API_VERSION
	.align		4
        /*0000*/ 	.byte	0x04, 0x37
        /*0002*/ 	.short	(.L_7 - .L_6)
.L_6:
        /*0004*/ 	.word	0x00000082


	//----- nvinfo : EIATTR_KPARAM_INFO
	.align		4
.L_7:
        /*0008*/ 	.byte	0x04, 0x17
        /*000a*/ 	.short	(.L_9 - .L_8)
.L_8:
        /*000c*/ 	.word	0x00000000
        /*0010*/ 	.short	0x0007
        /*0012*/ 	.short	0x0028
        /*0014*/ 	.byte	0x00, 0xf5, 0x21, 0x00


	//----- nvinfo : EIATTR_KPARAM_INFO
	.align		4
.L_9:
        /*0018*/ 	.byte	0x04, 0x17
        /*001a*/ 	.short	(.L_11 - .L_10)
.L_10:
        /*001c*/ 	.word	0x00000000
        /*0020*/ 	.short	0x0006
        /*0022*/ 	.short	0x0020
        /*0024*/ 	.byte	0x00, 0xf5, 0x21, 0x00


	//----- nvinfo : EIATTR_KPARAM_INFO
	.align		4
.L_11:
        /*0028*/ 	.byte	0x04, 0x17
        /*002a*/ 	.short	(.L_13 - .L_12)
.L_12:
        /*002c*/ 	.word	0x00000000
        /*0030*/ 	.short	0x0005
        /*0032*/ 	.short	0x0018
        /*0034*/ 	.byte	0x00, 0xf5, 0x21, 0x00


	//----- nvinfo : EIATTR_KPARAM_INFO
	.align		4
.L_13:
        /*0038*/ 	.byte	0x04, 0x17
        /*003a*/ 	.short	(.L_15 - .L_14)
.L_14:
        /*003c*/ 	.word	0x00000000
        /*0040*/ 	.short	0x0004
        /*0042*/ 	.short	0x0010
        /*0044*/ 	.byte	0x00, 0xf5, 0x21, 0x00


	//----- nvinfo : EIATTR_KPARAM_INFO
	.align		4
.L_15:
        /*0048*/ 	.byte	0x04, 0x17
        /*004a*/ 	.short	(.L_17 - .L_16)
.L_16:
        /*004c*/ 	.word	0x00000000
        /*0050*/ 	.short	0x0003
        /*0052*/ 	.short	0x000c
        /*0054*/ 	.byte	0x00, 0xf0, 0x11, 0x00


	//----- nvinfo : EIATTR_KPARAM_INFO
	.align		4
.L_17:
        /*0058*/ 	.byte	0x04, 0x17
        /*005a*/ 	.short	(.L_19 - .L_18)
.L_18:
        /*005c*/ 	.word	0x00000000
        /*0060*/ 	.short	0x0002
        /*0062*/ 	.short	0x0008
        /*0064*/ 	.byte	0x00, 0xf0, 0x11, 0x00


	//----- nvinfo : EIATTR_KPARAM_INFO
	.align		4
.L_19:
        /*0068*/ 	.byte	0x04, 0x17
        /*006a*/ 	.short	(.L_21 - .L_20)
.L_20:
        /*006c*/ 	.word	0x00000000
        /*0070*/ 	.short	0x0001
        /*0072*/ 	.short	0x0004
        /*0074*/ 	.byte	0x00, 0xf0, 0x11, 0x00


	//----- nvinfo : EIATTR_KPARAM_INFO
	.align		4
.L_21:
        /*0078*/ 	.byte	0x04, 0x17
        /*007a*/ 	.short	(.L_23 - .L_22)
.L_22:
        /*007c*/ 	.word	0x00000000
        /*0080*/ 	.short	0x0000
        /*0082*/ 	.short	0x0000
        /*0084*/ 	.byte	0x00, 0xf0, 0x11, 0x00


	//----- nvinfo : EIATTR_SPARSE_MMA_MASK
	.align		4
.L_23:
        /*0088*/ 	.byte	0x03, 0x50
        /*008a*/ 	.short	0x0000


	//----- nvinfo : EIATTR_MAXREG_COUNT
	.align		4
        /*008c*/ 	.byte	0x03, 0x1b
        /*008e*/ 	.short	0x00ff


	//----- nvinfo : EIATTR_MERCURY_ISA_VERSION
	.align		4
        /*0090*/ 	.byte	0x03, 0x5f
        /*0092*/ 	.short	0x0101


	//----- nvinfo : EIATTR_VRC_CTA_INIT_COUNT
	.align		4
        /*0094*/ 	.byte	0x02, 0x4a
	.zero		1
	.zero		1


	//----- nvinfo : EIATTR_EXIT_INSTR_OFFSETS
	.align		4
        /*0098*/ 	.byte	0x04, 0x1c
        /*009a*/ 	.short	(.L_25 - .L_24)


	//   ....[0]....
.L_24:
        /*009c*/ 	.word	0x000004b0


	//   ....[1]....
        /*00a0*/ 	.word	0x000006a0


	//   ....[2]....
        /*00a4*/ 	.word	0x00000a80


	//----- nvinfo : EIATTR_CBANK_PARAM_SIZE
	.align		4
.L_25:
        /*00a8*/ 	.byte	0x03, 0x19
        /*00aa*/ 	.short	0x0030


	//----- nvinfo : EIATTR_PARAM_CBANK
	.align		4
        /*00ac*/ 	.byte	0x04, 0x0a
        /*00ae*/ 	.short	(.L_27 - .L_26)
	.align		4
.L_26:
        /*00b0*/ 	.word	index@(.nv.constant0.kernel)
        /*00b4*/ 	.short	0x0380
        /*00b6*/ 	.short	0x0030


	//----- nvinfo : EIATTR_SW_WAR
	.align		4
.L_27:
        /*00b8*/ 	.byte	0x04, 0x36
        /*00ba*/ 	.short	(.L_29 - .L_28)
.L_28:
        /*00bc*/ 	.word	0x00000008
.L_29:


//--------------------- .nv.callgraph             --------------------------
	.section	.nv.callgraph,"",@"SHT_CUDA_CALLGRAPH"
	.align	4
	.sectionentsize	8
	.align		4
        /*0000*/ 	.word	0x00000000
	.align		4
        /*0004*/ 	.word	0xffffffff
	.align		4
        /*0008*/ 	.word	0x00000000
	.align		4
        /*000c*/ 	.word	0xfffffffe
	.align		4
        /*0010*/ 	.word	0x00000000
	.align		4
        /*0014*/ 	.word	0xfffffffd
	.align		4
        /*0018*/ 	.word	0x00000000
	.align		4
        /*001c*/ 	.word	0xfffffffc


//--------------------- .text.kernel              --------------------------
	.section	.text.kernel,"ax",@progbits
	.align	128
        .global         kernel
        .type           kernel,@function
        .size           kernel,(.L_x_8 - kernel)
        .other          kernel,@"STO_CUDA_ENTRY STV_DEFAULT"
kernel:
.text.kernel:
[----:B------:R-:W-:Y:S08]  /*0000*/  LDC R1, c[0x0][0x37c] ;  /* 0x0000df00ff017b82 */ /* 0x000ff00000000800 */
[----:B------:R-:W0:Y:S01]  /*0010*/  LDC R8, c[0x0][0x388] ;  /* 0x0000e200ff087b82 */ /* 0x000e220000000800 */
[----:B------:R-:W1:Y:S01]  /*0020*/  LDCU UR4, c[0x0][0x384] ;  /* 0x00007080ff0477ac */ /* 0x000e620008000800 */
[----:B------:R-:W2:Y:S01]  /*0030*/  S2R R0, SR_TID.X ;  /* 0x0000000000007919 */ /* 0x000ea20000002100 */
[----:B------:R-:W3:Y:S05]  /*0040*/  LDCU.64 UR6, c[0x0][0x358] ;  /* 0x00006b00ff0677ac */ /* 0x000eea0008000a00 */
[----:B------:R-:W4:Y:S08]  /*0050*/  S2UR UR5, SR_CTAID.X ;  /* 0x00000000000579c3 */ /* 0x000f300000002500 */
[----:B------:R-:W5:Y:S01]  /*0060*/  LDC.64 R4, c[0x0][0x398] ;  /* 0x0000e600ff047b82 */ /* 0x000f620000000a00 */
[----:B-1----:R-:W-:-:S07]  /*0070*/  MOV R9, UR4 ;  /* 0x0000000400097c02 */ /* 0x002fce0008000f00 */
[----:B------:R-:W1:Y:S01]  /*0080*/  LDC.64 R2, c[0x0][0x3a0] ;  /* 0x0000e800ff027b82 */ /* 0x000e620000000a00 */
[C---:B0-----:R-:W-:Y:S01]  /*0090*/  ISETP.GE.AND P0, PT, R8.reuse, 0x1, PT ;  /* 0x000000010800780c */ /* 0x041fe20003f06270 */
[----:B----4-:R-:W-:-:S04]  /*00a0*/  IMAD R6, R8, UR5, RZ ;  /* 0x0000000508067c24 */ /* 0x010fc8000f8e02ff */
[----:B------:R-:W-:-:S04]  /*00b0*/  IMAD R7, R6, R9, RZ ;  /* 0x0000000906077224 */ /* 0x000fc800078e02ff */
[----:B-----5:R-:W-:-:S04]  /*00c0*/  IMAD.WIDE R4, R7, 0x4, R4 ;  /* 0x0000000407047825 */ /* 0x020fc800078e0204 */
[----:B-1----:R-:W-:Y:S01]  /*00d0*/  IMAD.WIDE R2, R6, 0x4, R2 ;  /* 0x0000000406027825 */ /* 0x002fe200078e0202 */
[----:B--23--:R-:W-:Y:S06]  /*00e0*/  @!P0 BRA `(.L_x_0) ;  /* 0x0000000000dc8947 */ /* 0x00cfec0003800000 */
[C---:B------:R-:W-:Y:S01]  /*00f0*/  ISETP.GE.U32.AND P1, PT, R8.reuse, 0x4, PT ;  /* 0x000000040800780c */ /* 0x040fe20003f26070 */
[----:B------:R-:W-:Y:S01]  /*0100*/  HFMA2 R7, -RZ, RZ, 0, 0 ;  /* 0x00000000ff077431 */ /* 0x000fe200000001ff */
[----:B------:R-:W-:-:S04]  /*0110*/  LOP3.LUT R22, R8, 0x3, RZ, 0xc0, !PT ;  /* 0x0000000308167812 */ /* 0x000fc800078ec0ff */
[----:B------:R-:W-:-:S07]  /*0120*/  ISETP.NE.AND P0, PT, R22, RZ, PT ;  /* 0x000000ff1600720c */ /* 0x000fce0003f05270 */
[----:B------:R-:W-:Y:S06]  /*0130*/  @!P1 BRA `(.L_x_1) ;  /* 0x00000000006c9947 */ /* 0x000fec0003800000 */
[----:B------:R-:W0:Y:S01]  /*0140*/  LDC R9, c[0x0][0x384] ;  /* 0x0000e100ff097b82 */ /* 0x000e220000000800 */
[----:B------:R-:W-:Y:S02]  /*0150*/  IADD3 R20, P2, PT, R2, 0x8, RZ ;  /* 0x0000000802147810 */ /* 0x000fe40007f5e0ff */
[----:B------:R-:W-:Y:S02]  /*0160*/  LOP3.LUT R7, R8, 0x7ffffffc, RZ, 0xc0, !PT ;  /* 0x7ffffffc08077812 */ /* 0x000fe400078ec0ff */
[----:B------:R-:W-:Y:S02]  /*0170*/  ISETP.NE.AND P1, PT, R0, RZ, PT ;  /* 0x000000ff0000720c */ /* 0x000fe40003f25270 */
[----:B------:R-:W-:Y:S02]  /*0180*/  MOV R8, R0 ;  /* 0x0000000000087202 */ /* 0x000fe40000000f00 */
[----:B------:R-:W-:Y:S02]  /*0190*/  IADD3.X R21, PT, PT, RZ, R3, RZ, P2, !PT ;  /* 0x00000003ff157210 */ /* 0x000fe400017fe4ff */
[----:B------:R-:W-:-:S07]  /*01a0*/  IADD3 R6, PT, PT, -R7, RZ, RZ ;  /* 0x000000ff07067210 */ /* 0x000fce0007ffe1ff */
.L_x_2:
[----:B-1----:R-:W-:Y:S01]  /*01b0*/  IMAD.WIDE R14, R8, 0x4, R4 ;  /* 0x00000004080e7825 */ /* 0x002fe200078e0204 */
[----:B------:R-:W-:Y:S02]  /*01c0*/  IADD3 R6, PT, PT, R6, 0x4, RZ ;  /* 0x0000000406067810 */ /* 0x000fe40007ffe0ff */
[----:B------:R-:W-:Y:S02]  /*01d0*/  MOV R16, R20 ;  /* 0x0000001400107202 */ /* 0x000fe40000000f00 */
[----:B------:R-:W-:Y:S01]  /*01e0*/  ISETP.NE.AND P3, PT, R6, RZ, PT ;  /* 0x000000ff0600720c */ /* 0x000fe20003f65270 */
[C---:B0-----:R-:W-:Y:S01]  /*01f0*/  IMAD.WIDE R10, R9.reuse, 0x4, R14 ;  /* 0x00000004090a7825 */ /* 0x041fe200078e020e */
[----:B------:R-:W-:Y:S01]  /*0200*/  MOV R17, R21 ;  /* 0x0000001500117202 */ /* 0x000fe20000000f00 */
[----:B------:R1:W-:Y:S01]  /*0210*/  STG.E desc[UR6][R14.64], RZ ;  /* 0x000000ff0e007986 */ /* 0x0003e2000c101906 */
[----:B------:R-:W-:Y:S02]  /*0220*/  IADD3 R20, P2, PT, R16, 0x10, RZ ;  /* 0x0000001010147810 */ /* 0x000fe40007f5e0ff */
[C---:B------:R-:W-:Y:S01]  /*0230*/  LEA R8, R9.reuse, R8, 0x2 ;  /* 0x0000000809087211 */ /* 0x040fe200078e10ff */
[----:B------:R-:W-:Y:S01]  /*0240*/  IMAD.WIDE R12, R9, 0x4, R10 ;  /* 0x00000004090c7825 */ /* 0x000fe200078e020a */
[----:B------:R1:W-:Y:S01]  /*0250*/  @!P1 STG.E desc[UR6][R16.64+-0x8], RZ ;  /* 0xfffff8ff10009986 */ /* 0x0003e2000c101906 */
[----:B------:R-:W-:-:S03]  /*0260*/  IADD3.X R21, PT, PT, RZ, R17, RZ, P2, !PT ;  /* 0x00000011ff157210 */ /* 0x000fc600017fe4ff */
[----:B------:R1:W-:Y:S01]  /*0270*/  STG.E desc[UR6][R10.64], RZ ;  /* 0x000000ff0a007986 */ /* 0x0003e2000c101906 */
[----:B------:R-:W-:-:S03]  /*0280*/  IMAD.WIDE R18, R9, 0x4, R12 ;  /* 0x0000000409127825 */ /* 0x000fc600078e020c */
[----:B------:R1:W-:Y:S04]  /*0290*/  @!P1 STG.E desc[UR6][R16.64+-0x4], RZ ;  /* 0xfffffcff10009986 */ /* 0x0003e8000c101906 */
[----:B------:R1:W-:Y:S04]  /*02a0*/  STG.E desc[UR6][R12.64], RZ ;  /* 0x000000ff0c007986 */ /* 0x0003e8000c101906 */
[----:B------:R1:W-:Y:S04]  /*02b0*/  @!P1 STG.E desc[UR6][R16.64], RZ ;  /* 0x000000ff10009986 */ /* 0x0003e8000c101906 */
[----:B------:R1:W-:Y:S04]  /*02c0*/  STG.E desc[UR6][R18.64], RZ ;  /* 0x000000ff12007986 */ /* 0x0003e8000c101906 */
[----:B------:R1:W-:Y:S01]  /*02d0*/  @!P1 STG.E desc[UR6][R16.64+0x4], RZ ;  /* 0x000004ff10009986 */ /* 0x0003e2000c101906 */
[----:B------:R-:W-:Y:S05]  /*02e0*/  @P3 BRA `(.L_x_2) ;  /* 0xfffffffc00b03947 */ /* 0x000fea000383ffff */
.L_x_1:
[----:B------:R-:W-:Y:S05]  /*02f0*/  @!P0 BRA `(.L_x_0) ;  /* 0x0000000000588947 */ /* 0x000fea0003800000 */
[----:B------:R-:W0:Y:S01]  /*0300*/  LDCU UR4, c[0x0][0x388] ;  /* 0x00007100ff0477ac */ /* 0x000e220008000800 */
[----:B------:R-:W-:Y:S01]  /*0310*/  ISETP.NE.AND P0, PT, R22, 0x1, PT ;  /* 0x000000011600780c */ /* 0x000fe20003f05270 */
[----:B0-----:R-:W-:-:S04]  /*0320*/  ULOP3.LUT UR4, UR4, 0x1, URZ, 0xc0, !UPT ;  /* 0x0000000104047892 */ /* 0x001fc8000f8ec0ff */
[----:B------:R-:W-:-:S08]  /*0330*/  UISETP.NE.U32.AND UP0, UPT, UR4, 0x1, UPT ;  /* 0x000000010400788c */ /* 0x000fd0000bf05070 */
[----:B------:R-:W-:Y:S05]  /*0340*/  @!P0 BRA `(.L_x_3) ;  /* 0x0000000000288947 */ /* 0x000fea0003800000 */
[C---:B-1----:R-:W-:Y:S01]  /*0350*/  IMAD R13, R7.reuse, R9, R0 ;  /* 0x00000009070d7224 */ /* 0x042fe200078e0200 */
[----:B------:R-:W-:Y:S01]  /*0360*/  ISETP.NE.AND P0, PT, R0, RZ, PT ;  /* 0x000000ff0000720c */ /* 0x000fe20003f05270 */
[C---:B------:R-:W-:Y:S01]  /*0370*/  IMAD.WIDE.U32 R14, R7.reuse, 0x4, R2 ;  /* 0x00000004070e7825 */ /* 0x040fe200078e0002 */
[----:B------:R-:W-:-:S03]  /*0380*/  IADD3 R7, PT, PT, R7, 0x2, RZ ;  /* 0x0000000207077810 */ /* 0x000fc60007ffe0ff */
[----:B------:R-:W-:-:S05]  /*0390*/  IMAD.WIDE R12, R13, 0x4, R4 ;  /* 0x000000040d0c7825 */ /* 0x000fca00078e0204 */
[----:B------:R0:W-:Y:S01]  /*03a0*/  STG.E desc[UR6][R12.64], RZ ;  /* 0x000000ff0c007986 */ /* 0x0001e2000c101906 */
[----:B------:R-:W-:-:S03]  /*03b0*/  IMAD.WIDE R10, R9, 0x4, R12 ;  /* 0x00000004090a7825 */ /* 0x000fc600078e020c */
[----:B------:R0:W-:Y:S04]  /*03c0*/  @!P0 STG.E desc[UR6][R14.64], RZ ;  /* 0x000000ff0e008986 */ /* 0x0001e8000c101906 */
[----:B------:R0:W-:Y:S04]  /*03d0*/  STG.E desc[UR6][R10.64], RZ ;  /* 0x000000ff0a007986 */ /* 0x0001e8000c101906 */
[----:B------:R0:W-:Y:S02]  /*03e0*/  @!P0 STG.E desc[UR6][R14.64+0x4], RZ ;  /* 0x000004ff0e008986 */ /* 0x0001e4000c101906 */
.L_x_3:
[----:B------:R-:W-:Y:S05]  /*03f0*/  BRA.U UP0, `(.L_x_0) ;  /* 0x0000000100187547 */ /* 0x000fea000b800000 */
[----:B------:R-:W-:Y:S01]  /*0400*/  ISETP.NE.AND P0, PT, R0, RZ, PT ;  /* 0x000000ff0000720c */ /* 0x000fe20003f05270 */
[----:B01----:R-:W-:-:S04]  /*0410*/  IMAD R11, R7, R9, R0 ;  /* 0x00000009070b7224 */ /* 0x003fc800078e0200 */
[----:B------:R-:W-:-:S05]  /*0420*/  IMAD.WIDE R10, R11, 0x4, R4 ;  /* 0x000000040b0a7825 */ /* 0x000fca00078e0204 */
[----:B------:R2:W-:Y:S03]  /*0430*/  STG.E desc[UR6][R10.64], RZ ;  /* 0x000000ff0a007986 */ /* 0x0005e6000c101906 */
[----:B------:R-:W-:-:S05]  /*0440*/  @!P0 IMAD.WIDE.U32 R6, R7, 0x4, R2 ;  /* 0x0000000407068825 */ /* 0x000fca00078e0002 */
[----:B------:R2:W-:Y:S02]  /*0450*/  @!P0 STG.E desc[UR6][R6.64], RZ ;  /* 0x000000ff06008986 */ /* 0x0005e4000c101906 */
.L_x_0:
[----:B--2---:R-:W2:Y:S01]  /*0460*/  LDC R6, c[0x0][0x38c] ;  /* 0x0000e300ff067b82 */ /* 0x004ea20000000800 */
[----:B------:R-:W3:Y:S01]  /*0470*/  LDCU UR4, c[0x0][0x380] ;  /* 0x00007000ff0477ac */ /* 0x000ee20008000800 */
[----:B--2---:R-:W-:-:S05]  /*0480*/  IMAD R7, R6, UR5, RZ ;  /* 0x0000000506077c24 */ /* 0x004fca000f8e02ff */
[----:B---3--:R-:W-:-:S04]  /*0490*/  VIADDMNMX R6, R7, R6, UR4, PT ;  /* 0x0000000407067e46 */ /* 0x008fc8000b800106 */
[----:B------:R-:W-:-:S13]  /*04a0*/  ISETP.GE.AND P0, PT, R7, R6, PT ;  /* 0x000000060700720c */ /* 0x000fda0003f06270 */
[----:B------:R-:W-:Y:S05]  /*04b0*/  @P0 EXIT ;  /* 0x000000000000094d */ /* 0x000fea0003800000 */
[CC--:B------:R-:W-:Y:S02]  /*04c0*/  IADD3 R8, PT, PT, -R7.reuse, R6.reuse, RZ ;  /* 0x0000000607087210 */ /* 0x0c0fe40007ffe1ff */
[----:B01----:R-:W-:Y:S02]  /*04d0*/  IADD3 R10, PT, PT, R7, -R6, RZ ;  /* 0x80000006070a7210 */ /* 0x003fe40007ffe0ff */
[----:B------:R-:W-:Y:S02]  /*04e0*/  LOP3.LUT P0, R17, R8, 0x3, RZ, 0xc0, !PT ;  /* 0x0000000308117812 */ /* 0x000fe4000780c0ff */
[----:B------:R-:W-:-:S11]  /*04f0*/  ISETP.GT.U32.AND P1, PT, R10, -0x4, PT ;  /* 0xfffffffc0a00780c */ /* 0x000fd60003f24070 */
[----:B------:R-:W-:Y:S05]  /*0500*/  @!P0 BRA `(.L_x_4) ;  /* 0x0000000000648947 */ /* 0x000fea0003800000 */
[----:B------:R-:W0:Y:S01]  /*0510*/  LDC R16, c[0x0][0x384] ;  /* 0x0000e100ff107b82 */ /* 0x000e220000000800 */
[----:B------:R-:W-:Y:S01]  /*0520*/  IMAD R8, R7, R9, R0 ;  /* 0x0000000907087224 */ /* 0x000fe200078e0200 */
[----:B------:R-:W-:-:S06]  /*0530*/  IADD3 R17, PT, PT, -R17, RZ, RZ ;  /* 0x000000ff11117210 */ /* 0x000fcc0007ffe1ff */
[----:B------:R-:W1:Y:S08]  /*0540*/  LDC.64 R10, c[0x0][0x3a8] ;  /* 0x0000ea00ff0a7b82 */ /* 0x000e700000000a00 */
[----:B------:R-:W2:Y:S02]  /*0550*/  LDC.64 R12, c[0x0][0x390] ;  /* 0x0000e400ff0c7b82 */ /* 0x000ea40000000a00 */
.L_x_5:
[----:B-1----:R-:W-:-:S06]  /*0560*/  IMAD.WIDE R22, R7, 0x4, R10 ;  /* 0x0000000407167825 */ /* 0x002fcc00078e020a */
[----:B------:R-:W3:Y:S01]  /*0570*/  LDG.E R23, desc[UR6][R22.64] ;  /* 0x0000000616177981 */ /* 0x000ee2000c1e1900 */
[----:B0-----:R-:W-:Y:S01]  /*0580*/  MOV R9, R16 ;  /* 0x0000001000097202 */ /* 0x001fe20000000f00 */
[----:B--2---:R-:W-:-:S06]  /*0590*/  IMAD.WIDE R20, R8, 0x4, R12 ;  /* 0x0000000408147825 */ /* 0x004fcc00078e020c */
[----:B------:R-:W2:Y:S01]  /*05a0*/  LDG.E R20, desc[UR6][R20.64] ;  /* 0x0000000614147981 */ /* 0x000ea2000c1e1900 */
[----:B---3--:R-:W-:-:S04]  /*05b0*/  IMAD R15, R23, R9, R0 ;  /* 0x00000009170f7224 */ /* 0x008fc800078e0200 */
[----:B------:R-:W-:-:S05]  /*05c0*/  IMAD.WIDE R14, R15, 0x4, R4 ;  /* 0x000000040f0e7825 */ /* 0x000fca00078e0204 */
[----:B------:R-:W2:Y:S01]  /*05d0*/  LDG.E R19, desc[UR6][R14.64] ;  /* 0x000000060e137981 */ /* 0x000ea2000c1e1900 */
[----:B------:R-:W-:Y:S01]  /*05e0*/  ISETP.NE.AND P0, PT, R0, RZ, PT ;  /* 0x000000ff0000720c */ /* 0x000fe20003f05270 */
[----:B--2---:R-:W-:-:S12]  /*05f0*/  FADD R25, R20, R19 ;  /* 0x0000001314197221 */ /* 0x004fd80000000000 */
[----:B------:R-:W-:Y:S01]  /*0600*/  @!P0 IMAD.WIDE R18, R23, 0x4, R2 ;  /* 0x0000000417128825 */ /* 0x000fe200078e0202 */
[----:B------:R3:W-:Y:S04]  /*0610*/  STG.E desc[UR6][R14.64], R25 ;  /* 0x000000190e007986 */ /* 0x0007e8000c101906 */
[----:B------:R-:W2:Y:S01]  /*0620*/  @!P0 LDG.E R22, desc[UR6][R18.64] ;  /* 0x0000000612168981 */ /* 0x000ea2000c1e1900 */
[----:B------:R-:W-:Y:S02]  /*0630*/  IADD3 R17, PT, PT, R17, 0x1, RZ ;  /* 0x0000000111117810 */ /* 0x000fe40007ffe0ff */
[----:B------:R-:W-:Y:S02]  /*0640*/  IADD3 R7, PT, PT, R7, 0x1, RZ ;  /* 0x0000000107077810 */ /* 0x000fe40007ffe0ff */
[----:B------:R-:W-:-:S02]  /*0650*/  IADD3 R8, PT, PT, R8, R9, RZ ;  /* 0x0000000908087210 */ /* 0x000fc40007ffe0ff */
[----:B--2---:R-:W-:-:S05]  /*0660*/  @!P0 IADD3 R23, PT, PT, R22, 0x1, RZ ;  /* 0x0000000116178810 */ /* 0x004fca0007ffe0ff */
[----:B------:R3:W-:Y:S01]  /*0670*/  @!P0 STG.E desc[UR6][R18.64], R23 ;  /* 0x0000001712008986 */ /* 0x0007e2000c101906 */
[----:B------:R-:W-:-:S13]  /*0680*/  ISETP.NE.AND P0, PT, R17, RZ, PT ;  /* 0x000000ff1100720c */ /* 0x000fda0003f05270 */
[----:B---3--:R-:W-:Y:S05]  /*0690*/  @P0 BRA `(.L_x_5) ;  /* 0xfffffffc00b00947 */ /* 0x008fea000383ffff */
.L_x_4:
[----:B------:R-:W-:Y:S05]  /*06a0*/  @P1 EXIT ;  /* 0x000000000000194d */ /* 0x000fea0003800000 */
[----:B------:R-:W-:Y:S01]  /*06b0*/  ISETP.NE.AND P1, PT, R0, RZ, PT ;  /* 0x000000ff0000720c */ /* 0x000fe20003f25270 */
[----:B------:R-:W-:Y:S01]  /*06c0*/  IMAD R10, R7, R9, R0 ;  /* 0x00000009070a7224 */ /* 0x000fe200078e0200 */
[----:B------:R-:W-:-:S11]  /*06d0*/  IADD3 R6, PT, PT, -R6, R7, RZ ;  /* 0x0000000706067210 */ /* 0x000fd60007ffe1ff */
.L_x_6:
[----:B0-----:R-:W0:Y:S08]  /*06e0*/  LDC.64 R8, c[0x0][0x3a8] ;  /* 0x0000ea00ff087b82 */ /* 0x001e300000000a00 */
[----:B------:R-:W1:Y:S08]  /*06f0*/  LDC R11, c[0x0][0x384] ;  /* 0x0000e100ff0b7b82 */ /* 0x000e700000000800 */
[----:B------:R-:W2:Y:S01]  /*0700*/  LDC.64 R12, c[0x0][0x390] ;  /* 0x0000e400ff0c7b82 */ /* 0x000ea20000000a00 */
[----:B0-----:R-:W-:-:S05]  /*0710*/  IMAD.WIDE R8, R7, 0x4, R8 ;  /* 0x0000000407087825 */ /* 0x001fca00078e0208 */
[----:B------:R-:W1:Y:S01]  /*0720*/  LDG.E R19, desc[UR6][R8.64] ;  /* 0x0000000608137981 */ /* 0x000e62000c1e1900 */
[----:B--2---:R-:W-:-:S05]  /*0730*/  IMAD.WIDE R12, R10, 0x4, R12 ;  /* 0x000000040a0c7825 */ /* 0x004fca00078e020c */
[----:B------:R-:W2:Y:S01]  /*0740*/  LDG.E R14, desc[UR6][R12.64] ;  /* 0x000000060c0e7981 */ /* 0x000ea2000c1e1900 */
[----:B-1----:R-:W-:-:S04]  /*0750*/  IMAD R17, R19, R11, R0 ;  /* 0x0000000b13117224 */ /* 0x002fc800078e0200 */
[----:B------:R-:W-:-:S05]  /*0760*/  IMAD.WIDE R16, R17, 0x4, R4 ;  /* 0x0000000411107825 */ /* 0x000fca00078e0204 */
[----:B------:R-:W2:Y:S01]  /*0770*/  LDG.E R15, desc[UR6][R16.64] ;  /* 0x00000006100f7981 */ /* 0x000ea2000c1e1900 */
[----:B------:R-:W-:-:S04]  /*0780*/  @!P1 IMAD.WIDE R18, R19, 0x4, R2 ;  /* 0x0000000413129825 */ /* 0x000fc800078e0202 */
[----:B--2---:R-:W-:-:S05]  /*0790*/  FADD R21, R14, R15 ;  /* 0x0000000f0e157221 */ /* 0x004fca0000000000 */
[----:B------:R0:W-:Y:S04]  /*07a0*/  STG.E desc[UR6][R16.64], R21 ;  /* 0x0000001510007986 */ /* 0x0001e8000c101906 */
[----:B------:R-:W2:Y:S02]  /*07b0*/  @!P1 LDG.E R14, desc[UR6][R18.64] ;  /* 0x00000006120e9981 */ /* 0x000ea4000c1e1900 */
[----:B--2---:R-:W-:-:S05]  /*07c0*/  @!P1 IADD3 R23, PT, PT, R14, 0x1, RZ ;  /* 0x000000010e179810 */ /* 0x004fca0007ffe0ff */
[----:B------:R1:W-:Y:S04]  /*07d0*/  @!P1 STG.E desc[UR6][R18.64], R23 ;  /* 0x0000001712009986 */ /* 0x0003e8000c101906 */
[----:B------:R-:W2:Y:S01]  /*07e0*/  LDG.E R27, desc[UR6][R8.64+0x4] ;  /* 0x00000406081b7981 */ /* 0x000ea2000c1e1900 */
[----:B------:R-:W-:-:S05]  /*07f0*/  IMAD.WIDE R14, R11, 0x4, R12 ;  /* 0x000000040b0e7825 */ /* 0x000fca00078e020c */
[----:B------:R-:W3:Y:S01]  /*0800*/  LDG.E R20, desc[UR6][R14.64] ;  /* 0x000000060e147981 */ /* 0x000ee2000c1e1900 */
[----:B--2---:R-:W-:-:S04]  /*0810*/  IMAD R25, R27, R11, R0 ;  /* 0x0000000b1b197224 */ /* 0x004fc800078e0200 */
[----:B------:R-:W-:-:S05]  /*0820*/  IMAD.WIDE R12, R25, 0x4, R4 ;  /* 0x00000004190c7825 */ /* 0x000fca00078e0204 */
[----:B------:R-:W3:Y:S01]  /*0830*/  LDG.E R25, desc[UR6][R12.64] ;  /* 0x000000060c197981 */ /* 0x000ee2000c1e1900 */
[----:B------:R-:W-:Y:S01]  /*0840*/  ISETP.NE.AND P1, PT, R0, RZ, PT ;  /* 0x000000ff0000720c */ /* 0x000fe20003f25270 */
[----:B---3--:R-:W-:-:S12]  /*0850*/  FADD R25, R20, R25 ;  /* 0x0000001914197221 */ /* 0x008fd80000000000 */
[----:B0-----:R-:W-:Y:S01]  /*0860*/  @!P1 IMAD.WIDE R20, R27, 0x4, R2 ;  /* 0x000000041b149825 */ /* 0x001fe200078e0202 */
[----:B------:R0:W-:Y:S04]  /*0870*/  STG.E desc[UR6][R12.64], R25 ;  /* 0x000000190c007986 */ /* 0x0001e8000c101906 */
[----:B------:R-:W1:Y:S02]  /*0880*/  @!P1 LDG.E R16, desc[UR6][R20.64] ;  /* 0x0000000614109981 */ /* 0x000e64000c1e1900 */
[----:B-1----:R-:W-:-:S05]  /*0890*/  @!P1 IADD3 R19, PT, PT, R16, 0x1, RZ ;  /* 0x0000000110139810 */ /* 0x002fca0007ffe0ff */
[----:B------:R1:W-:Y:S04]  /*08a0*/  @!P1 STG.E desc[UR6][R20.64], R19 ;  /* 0x0000001314009986 */ /* 0x0003e8000c101906 */
[----:B------:R-:W2:Y:S01]  /*08b0*/  LDG.E R27, desc[UR6][R8.64+0x8] ;  /* 0x00000806081b7981 */ /* 0x000ea2000c1e1900 */
[----:B------:R-:W-:-:S05]  /*08c0*/  IMAD.WIDE R14, R11, 0x4, R14 ;  /* 0x000000040b0e7825 */ /* 0x000fca00078e020e */
[----:B------:R-:W3:Y:S01]  /*08d0*/  LDG.E R18, desc[UR6][R14.64] ;  /* 0x000000060e127981 */ /* 0x000ee2000c1e1900 */
[----:B--2---:R-:W-:-:S04]  /*08e0*/  IMAD R17, R27, R11, R0 ;  /* 0x0000000b1b117224 */ /* 0x004fc800078e0200 */
[----:B------:R-:W-:-:S05]  /*08f0*/  IMAD.WIDE R16, R17, 0x4, R4 ;  /* 0x0000000411107825 */ /* 0x000fca00078e0204 */
[----:B------:R-:W3:Y:S01]  /*0900*/  LDG.E R23, desc[UR6][R16.64] ;  /* 0x0000000610177981 */ /* 0x000ee2000c1e1900 */
[----:B0-----:R-:W-:-:S04]  /*0910*/  @!P1 IMAD.WIDE R12, R27, 0x4, R2 ;  /* 0x000000041b0c9825 */ /* 0x001fc800078e0202 */
[----:B---3--:R-:W-:-:S05]  /*0920*/  FADD R23, R18, R23 ;  /* 0x0000001712177221 */ /* 0x008fca0000000000 */
[----:B------:R0:W-:Y:S04]  /*0930*/  STG.E desc[UR6][R16.64], R23 ;  /* 0x0000001710007986 */ /* 0x0001e8000c101906 */
[----:B------:R-:W1:Y:S02]  /*0940*/  @!P1 LDG.E R18, desc[UR6][R12.64] ;  /* 0x000000060c129981 */ /* 0x000e64000c1e1900 */
[----:B-1----:R-:W-:-:S05]  /*0950*/  @!P1 IADD3 R21, PT, PT, R18, 0x1, RZ ;  /* 0x0000000112159810 */ /* 0x002fca0007ffe0ff */
[----:B------:R1:W-:Y:S04]  /*0960*/  @!P1 STG.E desc[UR6][R12.64], R21 ;  /* 0x000000150c009986 */ /* 0x0003e8000c101906 */
[----:B------:R-:W2:Y:S01]  /*0970*/  LDG.E R9, desc[UR6][R8.64+0xc] ;  /* 0x00000c0608097981 */ /* 0x000ea2000c1e1900 */
[----:B------:R-:W-:-:S06]  /*0980*/  IMAD.WIDE R18, R11, 0x4, R14 ;  /* 0x000000040b127825 */ /* 0x000fcc00078e020e */
[----:B------:R-:W3:Y:S01]  /*0990*/  LDG.E R18, desc[UR6][R18.64] ;  /* 0x0000000612127981 */ /* 0x000ee2000c1e1900 */
[----:B--2---:R-:W-:-:S04]  /*09a0*/  IMAD R25, R9, R11, R0 ;  /* 0x0000000b09197224 */ /* 0x004fc800078e0200 */
[----:B------:R-:W-:-:S05]  /*09b0*/  IMAD.WIDE R14, R25, 0x4, R4 ;  /* 0x00000004190e7825 */ /* 0x000fca00078e0204 */
[----:B------:R-:W3:Y:S01]  /*09c0*/  LDG.E R25, desc[UR6][R14.64] ;  /* 0x000000060e197981 */ /* 0x000ee2000c1e1900 */
[----:B0-----:R-:W-:Y:S01]  /*09d0*/  @!P1 IMAD.WIDE R16, R9, 0x4, R2 ;  /* 0x0000000409109825 */ /* 0x001fe200078e0202 */
[----:B------:R-:W-:-:S03]  /*09e0*/  IADD3 R6, PT, PT, R6, 0x4, RZ ;  /* 0x0000000406067810 */ /* 0x000fc60007ffe0ff */
[----:B---3--:R-:W-:-:S05]  /*09f0*/  FADD R25, R18, R25 ;  /* 0x0000001912197221 */ /* 0x008fca0000000000 */
[----:B------:R0:W-:Y:S04]  /*0a00*/  STG.E desc[UR6][R14.64], R25 ;  /* 0x000000190e007986 */ /* 0x0001e8000c101906 */
[----:B------:R-:W1:Y:S01]  /*0a10*/  @!P1 LDG.E R20, desc[UR6][R16.64] ;  /* 0x0000000610149981 */ /* 0x000e62000c1e1900 */
[----:B------:R-:W-:Y:S02]  /*0a20*/  ISETP.NE.AND P0, PT, R6, RZ, PT ;  /* 0x000000ff0600720c */ /* 0x000fe40003f05270 */
[----:B------:R-:W-:Y:S02]  /*0a30*/  LEA R10, R11, R10, 0x2 ;  /* 0x0000000a0b0a7211 */ /* 0x000fe400078e10ff */
[----:B------:R-:W-:Y:S02]  /*0a40*/  IADD3 R7, PT, PT, R7, 0x4, RZ ;  /* 0x0000000407077810 */ /* 0x000fe40007ffe0ff */
[----:B-1----:R-:W-:-:S05]  /*0a50*/  @!P1 IADD3 R13, PT, PT, R20, 0x1, RZ ;  /* 0x00000001140d9810 */ /* 0x002fca0007ffe0ff */
[----:B------:R0:W-:Y:S02]  /*0a60*/  @!P1 STG.E desc[UR6][R16.64], R13 ;  /* 0x0000000d10009986 */ /* 0x0001e4000c101906 */
[----:B------:R-:W-:Y:S05]  /*0a70*/  @P0 BRA `(.L_x_6) ;  /* 0xfffffffc00180947 */ /* 0x000fea000383ffff */
[----:B------:R-:W-:Y:S05]  /*0a80*/  EXIT ;  /* 0x000000000000794d */ /* 0x000fea0003800000 */
.L_x_7:
[----:B------:R-:W-:-:S00]  /*0a90*/  BRA `(.L_x_7) ;  /* 0xfffffffc00fc7947 */ /* 0x000fc0000383ffff */
[----:B------:R-:W-:-:S00]  /*0aa0*/  NOP ;  /* 0x0000000000007918 */ /* 0x000fc00000000000 */
        /* <DEDUP_REMOVED lines=13> */
.L_x_8:


//--------------------- .nv.shared.reserved.0     --------------------------
	.section	.nv.shared.reserved.0,"aw",@nobits
	.weak		__nv_reservedSMEM_offset_0_alias
	.size		__nv_reservedSMEM_offset_0_alias, 0, 64
	.other		__nv_reservedSMEM_offset_0_alias,@"STO_CUDA_RESERVED_SHARED STV_DEFAULT"
__nv_reservedSMEM_offset_0_alias:
	.zero		0
	.zero		64


//--------------------- .nv.constant0.kernel      --------------------------
	.section	.nv.constant0.kernel,"a",@progbits
	.sectionflags	@""
	.align	4
.nv.constant0.kernel:
	.zero		944


//--------------------- SYMBOLS --------------------------

	.type		.nv.reservedSmem.offset0,@object
	.size		.nv.reservedSmem.offset0,0x4
